//
// Generated by NVIDIA NVVM Compiler
//
// Compiler Build ID: CL-36424714
// Cuda compilation tools, release 13.0, V13.0.88
// Based on NVVM 20.0.0
//

.version 9.0
.target sm_100
.address_size 64

	// .globl	_Z9sumArraysPfS_S_ii

.visible .entry _Z9sumArraysPfS_S_ii(
	.param .u64 .ptr .align 1 _Z9sumArraysPfS_S_ii_param_0,
	.param .u64 .ptr .align 1 _Z9sumArraysPfS_S_ii_param_1,
	.param .u64 .ptr .align 1 _Z9sumArraysPfS_S_ii_param_2,
	.param .u32 _Z9sumArraysPfS_S_ii_param_3,
	.param .u32 _Z9sumArraysPfS_S_ii_param_4
)
{
	.reg .pred 	%p<2>;
	.reg .b32 	%r<8>;
	.reg .b32 	%f<4>;
	.reg .b64 	%rd<12>;

	ld.param.u64 	%rd1, [_Z9sumArraysPfS_S_ii_param_0];
	ld.param.u64 	%rd2, [_Z9sumArraysPfS_S_ii_param_1];
	ld.param.u64 	%rd3, [_Z9sumArraysPfS_S_ii_param_2];
	ld.param.u32 	%r3, [_Z9sumArraysPfS_S_ii_param_3];
	ld.param.u32 	%r4, [_Z9sumArraysPfS_S_ii_param_4];
	mov.u32 	%r5, %ctaid.x;
	mov.u32 	%r6, %ntid.x;
	mov.u32 	%r7, %tid.x;
	mad.lo.s32 	%r1, %r5, %r6, %r7;
	add.s32 	%r2, %r4, %r1;
	setp.ge.u32 	%p1, %r2, %r3;
	@%p1 bra 	$L__BB0_2;
	cvta.to.global.u64 	%rd4, %rd1;
	cvta.to.global.u64 	%rd5, %rd2;
	cvta.to.global.u64 	%rd6, %rd3;
	mul.wide.u32 	%rd7, %r2, 4;
	add.s64 	%rd8, %rd4, %rd7;
	ld.global.f32 	%f1, [%rd8];
	add.s64 	%rd9, %rd5, %rd7;
	ld.global.f32 	%f2, [%rd9];
	add.f32 	%f3, %f1, %f2;
	mul.wide.u32 	%rd10, %r1, 4;
	add.s64 	%rd11, %rd6, %rd10;
	st.global.f32 	[%rd11], %f3;
$L__BB0_2:
	ret;

}
	// .globl	_Z17sumArraysZeroCopyPfS_S_ii
.visible .entry _Z17sumArraysZeroCopyPfS_S_ii(
	.param .u64 .ptr .align 1 _Z17sumArraysZeroCopyPfS_S_ii_param_0,
	.param .u64 .ptr .align 1 _Z17sumArraysZeroCopyPfS_S_ii_param_1,
	.param .u64 .ptr .align 1 _Z17sumArraysZeroCopyPfS_S_ii_param_2,
	.param .u32 _Z17sumArraysZeroCopyPfS_S_ii_param_3,
	.param .u32 _Z17sumArraysZeroCopyPfS_S_ii_param_4
)
{
	.reg .pred 	%p<2>;
	.reg .b32 	%r<8>;
	.reg .b32 	%f<4>;
	.reg .b64 	%rd<12>;

	ld.param.u64 	%rd1, [_Z17sumArraysZeroCopyPfS_S_ii_param_0];
	ld.param.u64 	%rd2, [_Z17sumArraysZeroCopyPfS_S_ii_param_1];
	ld.param.u64 	%rd3, [_Z17sumArraysZeroCopyPfS_S_ii_param_2];
	ld.param.u32 	%r3, [_Z17sumArraysZeroCopyPfS_S_ii_param_3];
	ld.param.u32 	%r4, [_Z17sumArraysZeroCopyPfS_S_ii_param_4];
	mov.u32 	%r5, %ctaid.x;
	mov.u32 	%r6, %ntid.x;
	mov.u32 	%r7, %tid.x;
	mad.lo.s32 	%r1, %r5, %r6, %r7;
	add.s32 	%r2, %r4, %r1;
	setp.ge.u32 	%p1, %r2, %r3;
	@%p1 bra 	$L__BB1_2;
	cvta.to.global.u64 	%rd4, %rd1;
	cvta.to.global.u64 	%rd5, %rd2;
	cvta.to.global.u64 	%rd6, %rd3;
	mul.wide.u32 	%rd7, %r2, 4;
	add.s64 	%rd8, %rd4, %rd7;
	ld.global.f32 	%f1, [%rd8];
	add.s64 	%rd9, %rd5, %rd7;
	ld.global.f32 	%f2, [%rd9];
	add.f32 	%f3, %f1, %f2;
	mul.wide.u32 	%rd10, %r1, 4;
	add.s64 	%rd11, %rd6, %rd10;
	st.global.f32 	[%rd11], %f3;
$L__BB1_2:
	ret;

}


// ===== COMPILED SASS (sm_100) =====

	.target	sm_100

	.elftype	@"ET_EXEC"


//--------------------- .note.nv.tkinfo           --------------------------
	.section	.note.nv.tkinfo,"",@"SHT_NOTE"
	.sectionflags	@"SHF_NOTE_NV_TKINFO"
	.tkinfo
        /*0018*/ 	.word	0x00000002
        /*0030*/ 	.string	""
        /*0030*/ 	.string	"ptxas"
        /*0030*/ 	.string	"Cuda compilation tools, release 13.0, V13.0.88"
        /*0030*/ 	.string	"Build cuda_13.0.r13.0/compiler.36424714_0"
        /*0030*/ 	.string	"-arch sm_100 -m 64 "



//--------------------- .note.nv.cuinfo           --------------------------
	.section	.note.nv.cuinfo,"",@"SHT_NOTE"
	.sectionflags	@"SHF_NOTE_NV_CUINFO"
        /*0018*/ 	.short	0x0002
        /*001a*/ 	.short	0x0064
        /*001c*/ 	.short	0x0082
	.zero		2


//--------------------- .nv.info                  --------------------------
	.section	.nv.info,"",@"SHT_CUDA_INFO"
	.align	4


	//----- nvinfo : EIATTR_REGCOUNT
	.align		4
        /*0000*/ 	.byte	0x04, 0x2f
        /*0002*/ 	.short	(.L_1 - .L_0)
	.align		4
.L_0:
        /*0004*/ 	.word	index@(_Z9sumArraysPfS_S_ii)
        /*0008*/ 	.word	0x0000000c


	//----- nvinfo : EIATTR_FRAME_SIZE
	.align		4
.L_1:
        /*000c*/ 	.byte	0x04, 0x11
        /*000e*/ 	.short	(.L_3 - .L_2)
	.align		4
.L_2:
        /*0010*/ 	.word	index@(_Z9sumArraysPfS_S_ii)
        /*0014*/ 	.word	0x00000000


	//----- nvinfo : EIATTR_REGCOUNT
	.align		4
.L_3:
        /*0018*/ 	.byte	0x04, 0x2f
        /*001a*/ 	.short	(.L_5 - .L_4)
	.align		4
.L_4:
        /*001c*/ 	.word	index@(_Z17sumArraysZeroCopyPfS_S_ii)
        /*0020*/ 	.word	0x0000000c


	//----- nvinfo : EIATTR_FRAME_SIZE
	.align		4
.L_5:
        /*0024*/ 	.byte	0x04, 0x11
        /*0026*/ 	.short	(.L_7 - .L_6)
	.align		4
.L_6:
        /*0028*/ 	.word	index@(_Z17sumArraysZeroCopyPfS_S_ii)
        /*002c*/ 	.word	0x00000000


	//----- nvinfo : EIATTR_MIN_STACK_SIZE
	.align		4
.L_7:
        /*0030*/ 	.byte	0x04, 0x12
        /*0032*/ 	.short	(.L_9 - .L_8)
	.align		4
.L_8:
        /*0034*/ 	.word	index@(_Z17sumArraysZeroCopyPfS_S_ii)
        /*0038*/ 	.word	0x00000000


	//----- nvinfo : EIATTR_MIN_STACK_SIZE
	.align		4
.L_9:
        /*003c*/ 	.byte	0x04, 0x12
        /*003e*/ 	.short	(.L_11 - .L_10)
	.align		4
.L_10:
        /*0040*/ 	.word	index@(_Z9sumArraysPfS_S_ii)
        /*0044*/ 	.word	0x00000000
.L_11:


//--------------------- .nv.compat                --------------------------
	.section	.nv.compat,"",@"SHT_CUDA_COMPAT_INFO"
	.align	4
        /*0000*/ 	.byte	0x02, 0x09, 0x00, 0x00, 0x02, 0x02, 0x01, 0x00, 0x02, 0x05, 0x05, 0x00, 0x03, 0x07, 0x01, 0x01
        /*0010*/ 	.byte	0x02, 0x03, 0x00, 0x00, 0x02, 0x06, 0x01, 0x00, 0x04, 0x0b, 0x08, 0x00, 0x09, 0x00, 0x00, 0x00
        /*0020*/ 	.byte	0x00, 0x00, 0x00, 0x00


//--------------------- .nv.info._Z17sumArraysZeroCopyPfS_S_ii --------------------------
	.section	.nv.info._Z17sumArraysZeroCopyPfS_S_ii,"",@"SHT_CUDA_INFO"
	.sectionflags	@""
	.align	4


	//----- nvinfo : EIATTR_CUDA_API_VERSION
	.align		4
        /*0000*/ 	.byte	0x04, 0x37
        /*0002*/ 	.short	(.L_13 - .L_12)
.L_12:
        /*0004*/ 	.word	0x00000082


	//----- nvinfo : EIATTR_KPARAM_INFO
	.align		4
.L_13:
        /*0008*/ 	.byte	0x04, 0x17
        /*000a*/ 	.short	(.L_15 - .L_14)
.L_14:
        /*000c*/ 	.word	0x00000000
        /*0010*/ 	.short	0x0004
        /*0012*/ 	.short	0x001c
        /*0014*/ 	.byte	0x00, 0xf0, 0x11, 0x00


	//----- nvinfo : EIATTR_KPARAM_INFO
	.align		4
.L_15:
        /*0018*/ 	.byte	0x04, 0x17
        /*001a*/ 	.short	(.L_17 - .L_16)
.L_16:
        /*001c*/ 	.word	0x00000000
        /*0020*/ 	.short	0x0003
        /*0022*/ 	.short	0x0018
        /*0024*/ 	.byte	0x00, 0xf0, 0x11, 0x00


	//----- nvinfo : EIATTR_KPARAM_INFO
	.align		4
.L_17:
        /*0028*/ 	.byte	0x04, 0x17
        /*002a*/ 	.short	(.L_19 - .L_18)
.L_18:
        /*002c*/ 	.word	0x00000000
        /*0030*/ 	.short	0x0002
        /*0032*/ 	.short	0x0010
        /*0034*/ 	.byte	0x00, 0xf5, 0x21, 0x00


	//----- nvinfo : EIATTR_KPARAM_INFO
	.align		4
.L_19:
        /*0038*/ 	.byte	0x04, 0x17
        /*003a*/ 	.short	(.L_21 - .L_20)
.L_20:
        /*003c*/ 	.word	0x00000000
        /*0040*/ 	.short	0x0001
        /*0042*/ 	.short	0x0008
        /*0044*/ 	.byte	0x00, 0xf5, 0x21, 0x00


	//----- nvinfo : EIATTR_KPARAM_INFO
	.align		4
.L_21:
        /*0048*/ 	.byte	0x04, 0x17
        /*004a*/ 	.short	(.L_23 - .L_22)
.L_22:
        /*004c*/ 	.word	0x00000000
        /*0050*/ 	.short	0x0000
        /*0052*/ 	.short	0x0000
        /*0054*/ 	.byte	0x00, 0xf5, 0x21, 0x00


	//----- nvinfo : EIATTR_SPARSE_MMA_MASK
	.align		4
.L_23:
        /*0058*/ 	.byte	0x03, 0x50
        /*005a*/ 	.short	0x0000


	//----- nvinfo : EIATTR_MAXREG_COUNT
	.align		4
        /*005c*/ 	.byte	0x03, 0x1b
        /*005e*/ 	.short	0x00ff


	//----- nvinfo : EIATTR_MERCURY_ISA_VERSION
	.align		4
        /*0060*/ 	.byte	0x03, 0x5f
        /*0062*/ 	.short	0x0101


	//----- nvinfo : EIATTR_VRC_CTA_INIT_COUNT
	.align		4
        /*0064*/ 	.byte	0x02, 0x4a
	.zero		1
	.zero		1


	//----- nvinfo : EIATTR_EXIT_INSTR_OFFSETS
	.align		4
        /*0068*/ 	.byte	0x04, 0x1c
        /*006a*/ 	.short	(.L_25 - .L_24)


	//   ....[0]....
.L_24:
        /*006c*/ 	.word	0x00000080


	//   ....[1]....
        /*0070*/ 	.word	0x00000140


	//----- nvinfo : EIATTR_CBANK_PARAM_SIZE
	.align		4
.L_25:
        /*0074*/ 	.byte	0x03, 0x19
        /*0076*/ 	.short	0x0020


	//----- nvinfo : EIATTR_PARAM_CBANK
	.align		4
        /*0078*/ 	.byte	0x04, 0x0a
        /*007a*/ 	.short	(.L_27 - .L_26)
	.align		4
.L_26:
        /*007c*/ 	.word	index@(.nv.constant0._Z17sumArraysZeroCopyPfS_S_ii)
        /*0080*/ 	.short	0x0380
        /*0082*/ 	.short	0x0020


	//----- nvinfo : EIATTR_SW_WAR
	.align		4
.L_27:
        /*0084*/ 	.byte	0x04, 0x36
        /*0086*/ 	.short	(.L_29 - .L_28)
.L_28:
        /*0088*/ 	.word	0x00000008
.L_29:


//--------------------- .nv.info._Z9sumArraysPfS_S_ii --------------------------
	.section	.nv.info._Z9sumArraysPfS_S_ii,"",@"SHT_CUDA_INFO"
	.sectionflags	@""
	.align	4


	//----- nvinfo : EIATTR_CUDA_API_VERSION
	.align		4
        /*0000*/ 	.byte	0x04, 0x37
        /*0002*/ 	.short	(.L_31 - .L_30)
.L_30:
        /*0004*/ 	.word	0x00000082


	//----- nvinfo : EIATTR_KPARAM_INFO
	.align		4
.L_31:
        /*0008*/ 	.byte	0x04, 0x17
        /*000a*/ 	.short	(.L_33 - .L_32)
.L_32:
        /*000c*/ 	.word	0x00000000
        /*0010*/ 	.short	0x0004
        /*0012*/ 	.short	0x001c
        /*0014*/ 	.byte	0x00, 0xf0, 0x11, 0x00


	//----- nvinfo : EIATTR_KPARAM_INFO
	.align		4
.L_33:
        /*0018*/ 	.byte	0x04, 0x17
        /*001a*/ 	.short	(.L_35 - .L_34)
.L_34:
        /*001c*/ 	.word	0x00000000
        /*0020*/ 	.short	0x0003
        /*0022*/ 	.short	0x0018
        /*0024*/ 	.byte	0x00, 0xf0, 0x11, 0x00


	//----- nvinfo : EIATTR_KPARAM_INFO
	.align		4
.L_35:
        /*0028*/ 	.byte	0x04, 0x17
        /*002a*/ 	.short	(.L_37 - .L_36)
.L_36:
        /*002c*/ 	.word	0x00000000
        /*0030*/ 	.short	0x0002
        /*0032*/ 	.short	0x0010
        /*0034*/ 	.byte	0x00, 0xf5, 0x21, 0x00


	//----- nvinfo : EIATTR_KPARAM_INFO
	.align		4
.L_37:
        /*0038*/ 	.byte	0x04, 0x17
        /*003a*/ 	.short	(.L_39 - .L_38)
.L_38:
        /*003c*/ 	.word	0x00000000
        /*0040*/ 	.short	0x0001
        /*0042*/ 	.short	0x0008
        /*0044*/ 	.byte	0x00, 0xf5, 0x21, 0x00


	//----- nvinfo : EIATTR_KPARAM_INFO
	.align		4
.L_39:
        /*0048*/ 	.byte	0x04, 0x17
        /*004a*/ 	.short	(.L_41 - .L_40)
.L_40:
        /*004c*/ 	.word	0x00000000
        /*0050*/ 	.short	0x0000
        /*0052*/ 	.short	0x0000
        /*0054*/ 	.byte	0x00, 0xf5, 0x21, 0x00


	//----- nvinfo : EIATTR_SPARSE_MMA_MASK
	.align		4
.L_41:
        /*0058*/ 	.byte	0x03, 0x50
        /*005a*/ 	.short	0x0000


	//----- nvinfo : EIATTR_MAXREG_COUNT
	.align		4
        /*005c*/ 	.byte	0x03, 0x1b
        /*005e*/ 	.short	0x00ff


	//----- nvinfo : EIATTR_MERCURY_ISA_VERSION
	.align		4
        /*0060*/ 	.byte	0x03, 0x5f
        /*0062*/ 	.short	0x0101


	//----- nvinfo : EIATTR_VRC_CTA_INIT_COUNT
	.align		4
        /*0064*/ 	.byte	0x02, 0x4a
	.zero		1
	.zero		1


	//----- nvinfo : EIATTR_EXIT_INSTR_OFFSETS
	.align		4
        /*0068*/ 	.byte	0x04, 0x1c
        /*006a*/ 	.short	(.L_43 - .L_42)


	//   ....[0]....
.L_42:
        /*006c*/ 	.word	0x00000080


	//   ....[1]....
        /*0070*/ 	.word	0x00000140


	//----- nvinfo : EIATTR_CBANK_PARAM_SIZE
	.align		4
.L_43:
        /*0074*/ 	.byte	0x03, 0x19
        /*0076*/ 	.short	0x0020


	//----- nvinfo : EIATTR_PARAM_CBANK
	.align		4
        /*0078*/ 	.byte	0x04, 0x0a
        /*007a*/ 	.short	(.L_45 - .L_44)
	.align		4
.L_44:
        /*007c*/ 	.word	index@(.nv.constant0._Z9sumArraysPfS_S_ii)
        /*0080*/ 	.short	0x0380
        /*0082*/ 	.short	0x0020


	//----- nvinfo : EIATTR_SW_WAR
	.align		4
.L_45:
        /*0084*/ 	.byte	0x04, 0x36
        /*0086*/ 	.short	(.L_47 - .L_46)
.L_46:
        /*0088*/ 	.word	0x00000008
.L_47:


//--------------------- .nv.callgraph             --------------------------
	.section	.nv.callgraph,"",@"SHT_CUDA_CALLGRAPH"
	.align	4
	.sectionentsize	8
	.align		4
        /*0000*/ 	.word	0x00000000
	.align		4
        /*0004*/ 	.word	0xffffffff
	.align		4
        /*0008*/ 	.word	0x00000000
	.align		4
        /*000c*/ 	.word	0xfffffffe
	.align		4
        /*0010*/ 	.word	0x00000000
	.align		4
        /*0014*/ 	.word	0xfffffffd
	.align		4
        /*0018*/ 	.word	0x00000000
	.align		4
        /*001c*/ 	.word	0xfffffffc


//--------------------- .text._Z17sumArraysZeroCopyPfS_S_ii --------------------------
	.section	.text._Z17sumArraysZeroCopyPfS_S_ii,"ax",@progbits
	.align	128
        .global         _Z17sumArraysZeroCopyPfS_S_ii
        .type           _Z17sumArraysZeroCopyPfS_S_ii,@function
        .size           _Z17sumArraysZeroCopyPfS_S_ii,(.L_x_2 - _Z17sumArraysZeroCopyPfS_S_ii)
        .other          _Z17sumArraysZeroCopyPfS_S_ii,@"STO_CUDA_ENTRY STV_DEFAULT"
_Z17sumArraysZeroCopyPfS_S_ii:
.text._Z17sumArraysZeroCopyPfS_S_ii:
[----:B------:R-:W-:Y:S01]  /*0000*/  LDC R1, c[0x0][0x37c] ;  /* 0x0000df00ff017b82 */ /* 0x000fe20000000800 */
[----:B------:R-:W0:Y:S07]  /*0010*/  S2R R0, SR_TID.X ;  /* 0x0000000000007919 */ /* 0x000e2e0000002100 */
[----:B------:R-:W0:Y:S01]  /*0020*/  S2UR UR4, SR_CTAID.X ;  /* 0x00000000000479c3 */ /* 0x000e220000002500 */
[----:B------:R-:W1:Y:S07]  /*0030*/  LDCU.64 UR6, c[0x0][0x398] ;  /* 0x00007300ff0677ac */ /* 0x000e6e0008000a00 */
[----:B------:R-:W0:Y:S02]  /*0040*/  LDC R9, c[0x0][0x360] ;  /* 0x0000d800ff097b82 */ /* 0x000e240000000800 */
[----:B0-----:R-:W-:-:S05]  /*0050*/  IMAD R9, R9, UR4, R0 ;  /* 0x0000000409097c24 */ /* 0x001fca000f8e0200 */
[----:B-1----:R-:W-:-:S04]  /*0060*/  IADD3 R7, PT, PT, R9, UR7, RZ ;  /* 0x0000000709077c10 */ /* 0x002fc8000fffe0ff */
[----:B------:R-:W-:-:S13]  /*0070*/  ISETP.GE.U32.AND P0, PT, R7, UR6, PT ;  /* 0x0000000607007c0c */ /* 0x000fda000bf06070 */
[----:B------:R-:W-:Y:S05]  /*0080*/  @P0 EXIT ;  /* 0x000000000000094d */ /* 0x000fea0003800000 */
[----:B------:R-:W0:Y:S01]  /*0090*/  LDC.64 R2, c[0x0][0x380] ;  /* 0x0000e000ff027b82 */ /* 0x000e220000000a00 */
[----:B------:R-:W1:Y:S07]  /*00a0*/  LDCU.64 UR4, c[0x0][0x358] ;  /* 0x00006b00ff0477ac */ /* 0x000e6e0008000a00 */
[----:B------:R-:W2:Y:S01]  /*00b0*/  LDC.64 R4, c[0x0][0x388] ;  /* 0x0000e200ff047b82 */ /* 0x000ea20000000a00 */
[----:B0-----:R-:W-:-:S06]  /*00c0*/  IMAD.WIDE.U32 R2, R7, 0x4, R2 ;  /* 0x0000000407027825 */ /* 0x001fcc00078e0002 */
[----:B-1----:R-:W3:Y:S01]  /*00d0*/  LDG.E R2, desc[UR4][R2.64] ;  /* 0x0000000402027981 */ /* 0x002ee2000c1e1900 */
[----:B--2---:R-:W-:Y:S02]  /*00e0*/  IMAD.WIDE.U32 R4, R7, 0x4, R4 ;  /* 0x0000000407047825 */ /* 0x004fe400078e0004 */
[----:B------:R-:W0:Y:S04]  /*00f0*/  LDC.64 R6, c[0x0][0x390] ;  /* 0x0000e400ff067b82 */ /* 0x000e280000000a00 */
[----:B------:R-:W3:Y:S01]  /*0100*/  LDG.E R5, desc[UR4][R4.64] ;  /* 0x0000000404057981 */ /* 0x000ee2000c1e1900 */
[----:B0-----:R-:W-:-:S04]  /*0110*/  IMAD.WIDE.U32 R6, R9, 0x4, R6 ;  /* 0x0000000409067825 */ /* 0x001fc800078e0006 */
[----:B---3--:R-:W-:-:S05]  /*0120*/  FADD R9, R2, R5 ;  /* 0x0000000502097221 */ /* 0x008fca0000000000 */
[----:B------:R-:W-:Y:S01]  /*0130*/  STG.E desc[UR4][R6.64], R9 ;  /* 0x0000000906007986 */ /* 0x000fe2000c101904 */
[----:B------:R-:W-:Y:S05]  /*0140*/  EXIT ;  /* 0x000000000000794d */ /* 0x000fea0003800000 */
.L_x_0:
[----:B------:R-:W-:-:S00]  /*0150*/  BRA `(.L_x_0) ;  /* 0xfffffffc00fc7947 */ /* 0x000fc0000383ffff */
[----:B------:R-:W-:-:S00]  /*0160*/  NOP ;  /* 0x0000000000007918 */ /* 0x000fc00000000000 */
        /* <DEDUP_REMOVED lines=9> */
.L_x_2:


//--------------------- .text._Z9sumArraysPfS_S_ii --------------------------
	.section	.text._Z9sumArraysPfS_S_ii,"ax",@progbits
	.align	128
        .global         _Z9sumArraysPfS_S_ii
        .type           _Z9sumArraysPfS_S_ii,@function
        .size           _Z9sumArraysPfS_S_ii,(.L_x_3 - _Z9sumArraysPfS_S_ii)
        .other          _Z9sumArraysPfS_S_ii,@"STO_CUDA_ENTRY STV_DEFAULT"
_Z9sumArraysPfS_S_ii:
.text._Z9sumArraysPfS_S_ii:
        /* <DEDUP_REMOVED lines=21> */
.L_x_1:
        /* <DEDUP_REMOVED lines=11> */
.L_x_3:


//--------------------- .nv.shared.reserved.0     --------------------------
	.section	.nv.shared.reserved.0,"aw",@nobits
	.weak		__nv_reservedSMEM_offset_0_alias
	.size		__nv_reservedSMEM_offset_0_alias, 0, 64
	.other		__nv_reservedSMEM_offset_0_alias,@"STO_CUDA_RESERVED_SHARED STV_DEFAULT"
__nv_reservedSMEM_offset_0_alias:
	.zero		0
	.zero		64


//--------------------- .nv.constant0._Z17sumArraysZeroCopyPfS_S_ii --------------------------
	.section	.nv.constant0._Z17sumArraysZeroCopyPfS_S_ii,"a",@progbits
	.sectionflags	@""
	.align	4
.nv.constant0._Z17sumArraysZeroCopyPfS_S_ii:
	.zero		928


//--------------------- .nv.constant0._Z9sumArraysPfS_S_ii --------------------------
	.section	.nv.constant0._Z9sumArraysPfS_S_ii,"a",@progbits
	.sectionflags	@""
	.align	4
.nv.constant0._Z9sumArraysPfS_S_ii:
	.zero		928


//--------------------- SYMBOLS --------------------------

	.type		.nv.reservedSmem.offset0,@object
	.size		.nv.reservedSmem.offset0,0x4
